//
// Generated by NVIDIA NVVM Compiler
//
// Compiler Build ID: CL-36424714
// Cuda compilation tools, release 13.0, V13.0.88
// Based on NVVM 20.0.0
//

.version 9.0
.target sm_100
.address_size 64

	// .globl	_Z10gpu_kernelPfS_jj

.visible .entry _Z10gpu_kernelPfS_jj(
	.param .u64 .ptr .align 1 _Z10gpu_kernelPfS_jj_param_0,
	.param .u64 .ptr .align 1 _Z10gpu_kernelPfS_jj_param_1,
	.param .u32 _Z10gpu_kernelPfS_jj_param_2,
	.param .u32 _Z10gpu_kernelPfS_jj_param_3
)
{
	.reg .pred 	%p<10>;
	.reg .b32 	%r<21>;
	.reg .b32 	%f<9>;
	.reg .b64 	%rd<15>;

	ld.param.u64 	%rd1, [_Z10gpu_kernelPfS_jj_param_0];
	ld.param.u64 	%rd2, [_Z10gpu_kernelPfS_jj_param_1];
	ld.param.u32 	%r3, [_Z10gpu_kernelPfS_jj_param_2];
	mov.u32 	%r4, %ctaid.x;
	mov.u32 	%r5, %ntid.x;
	mov.u32 	%r6, %tid.x;
	mad.lo.s32 	%r1, %r4, %r5, %r6;
	mov.u32 	%r7, %ctaid.y;
	mov.u32 	%r8, %ntid.y;
	mov.u32 	%r9, %tid.y;
	mad.lo.s32 	%r2, %r7, %r8, %r9;
	add.s32 	%r10, %r3, -1;
	setp.lt.s32 	%p1, %r1, %r10;
	setp.gt.s32 	%p2, %r1, 0;
	and.pred  	%p3, %p2, %p1;
	setp.ne.s32 	%p4, %r2, 0;
	setp.lt.s32 	%p5, %r2, %r10;
	and.pred  	%p6, %p4, %p5;
	and.pred  	%p8, %p3, %p6;
	not.pred 	%p9, %p8;
	@%p9 bra 	$L__BB0_2;
	cvta.to.global.u64 	%rd3, %rd1;
	cvta.to.global.u64 	%rd4, %rd2;
	add.s32 	%r11, %r1, -1;
	mul.lo.s32 	%r12, %r3, %r11;
	add.s32 	%r13, %r12, %r2;
	mul.wide.u32 	%rd5, %r13, 4;
	add.s64 	%rd6, %rd3, %rd5;
	ld.global.f32 	%f1, [%rd6];
	shl.b32 	%r14, %r3, 1;
	add.s32 	%r15, %r12, %r14;
	add.s32 	%r16, %r15, %r2;
	mul.wide.u32 	%rd7, %r16, 4;
	add.s64 	%rd8, %rd3, %rd7;
	ld.global.f32 	%f2, [%rd8];
	add.f32 	%f3, %f1, %f2;
	sub.s32 	%r17, %r15, %r3;
	add.s32 	%r18, %r2, %r17;
	add.s32 	%r19, %r18, -1;
	mul.wide.u32 	%rd9, %r19, 4;
	add.s64 	%rd10, %rd3, %rd9;
	ld.global.f32 	%f4, [%rd10];
	add.f32 	%f5, %f3, %f4;
	add.s32 	%r20, %r18, 1;
	mul.wide.u32 	%rd11, %r20, 4;
	add.s64 	%rd12, %rd3, %rd11;
	ld.global.f32 	%f6, [%rd12];
	add.f32 	%f7, %f5, %f6;
	mul.f32 	%f8, %f7, 0f3E800000;
	mul.wide.u32 	%rd13, %r18, 4;
	add.s64 	%rd14, %rd4, %rd13;
	st.global.f32 	[%rd14], %f8;
$L__BB0_2:
	ret;

}


// ===== COMPILED SASS (sm_100) =====

	.target	sm_100

	.elftype	@"ET_EXEC"


//--------------------- .note.nv.tkinfo           --------------------------
	.section	.note.nv.tkinfo,"",@"SHT_NOTE"
	.sectionflags	@"SHF_NOTE_NV_TKINFO"
	.tkinfo
        /*0018*/ 	.word	0x00000002
        /*0030*/ 	.string	""
        /*0030*/ 	.string	"ptxas"
        /*0030*/ 	.string	"Cuda compilation tools, release 13.0, V13.0.88"
        /*0030*/ 	.string	"Build cuda_13.0.r13.0/compiler.36424714_0"
        /*0030*/ 	.string	"-arch sm_100 -m 64 "



//--------------------- .note.nv.cuinfo           --------------------------
	.section	.note.nv.cuinfo,"",@"SHT_NOTE"
	.sectionflags	@"SHF_NOTE_NV_CUINFO"
        /*0018*/ 	.short	0x0002
        /*001a*/ 	.short	0x0064
        /*001c*/ 	.short	0x0082
	.zero		2


//--------------------- .nv.info                  --------------------------
	.section	.nv.info,"",@"SHT_CUDA_INFO"
	.align	4


	//----- nvinfo : EIATTR_REGCOUNT
	.align		4
        /*0000*/ 	.byte	0x04, 0x2f
        /*0002*/ 	.short	(.L_1 - .L_0)
	.align		4
.L_0:
        /*0004*/ 	.word	index@(_Z10gpu_kernelPfS_jj)
        /*0008*/ 	.word	0x00000010


	//----- nvinfo : EIATTR_FRAME_SIZE
	.align		4
.L_1:
        /*000c*/ 	.byte	0x04, 0x11
        /*000e*/ 	.short	(.L_3 - .L_2)
	.align		4
.L_2:
        /*0010*/ 	.word	index@(_Z10gpu_kernelPfS_jj)
        /*0014*/ 	.word	0x00000000


	//----- nvinfo : EIATTR_MIN_STACK_SIZE
	.align		4
.L_3:
        /*0018*/ 	.byte	0x04, 0x12
        /*001a*/ 	.short	(.L_5 - .L_4)
	.align		4
.L_4:
        /*001c*/ 	.word	index@(_Z10gpu_kernelPfS_jj)
        /*0020*/ 	.word	0x00000000
.L_5:


//--------------------- .nv.compat                --------------------------
	.section	.nv.compat,"",@"SHT_CUDA_COMPAT_INFO"
	.align	4
        /*0000*/ 	.byte	0x02, 0x09, 0x00, 0x00, 0x02, 0x02, 0x01, 0x00, 0x02, 0x05, 0x05, 0x00, 0x03, 0x07, 0x01, 0x01
        /*0010*/ 	.byte	0x02, 0x03, 0x00, 0x00, 0x02, 0x06, 0x01, 0x00, 0x04, 0x0b, 0x08, 0x00, 0x09, 0x00, 0x00, 0x00
        /*0020*/ 	.byte	0x00, 0x00, 0x00, 0x00


//--------------------- .nv.info._Z10gpu_kernelPfS_jj --------------------------
	.section	.nv.info._Z10gpu_kernelPfS_jj,"",@"SHT_CUDA_INFO"
	.sectionflags	@""
	.align	4


	//----- nvinfo : EIATTR_CUDA_API_VERSION
	.align		4
        /*0000*/ 	.byte	0x04, 0x37
        /*0002*/ 	.short	(.L_7 - .L_6)
.L_6:
        /*0004*/ 	.word	0x00000082


	//----- nvinfo : EIATTR_KPARAM_INFO
	.align		4
.L_7:
        /*0008*/ 	.byte	0x04, 0x17
        /*000a*/ 	.short	(.L_9 - .L_8)
.L_8:
        /*000c*/ 	.word	0x00000000
        /*0010*/ 	.short	0x0003
        /*0012*/ 	.short	0x0014
        /*0014*/ 	.byte	0x00, 0xf0, 0x11, 0x00


	//----- nvinfo : EIATTR_KPARAM_INFO
	.align		4
.L_9:
        /*0018*/ 	.byte	0x04, 0x17
        /*001a*/ 	.short	(.L_11 - .L_10)
.L_10:
        /*001c*/ 	.word	0x00000000
        /*0020*/ 	.short	0x0002
        /*0022*/ 	.short	0x0010
        /*0024*/ 	.byte	0x00, 0xf0, 0x11, 0x00


	//----- nvinfo : EIATTR_KPARAM_INFO
	.align		4
.L_11:
        /*0028*/ 	.byte	0x04, 0x17
        /*002a*/ 	.short	(.L_13 - .L_12)
.L_12:
        /*002c*/ 	.word	0x00000000
        /*0030*/ 	.short	0x0001
        /*0032*/ 	.short	0x0008
        /*0034*/ 	.byte	0x00, 0xf5, 0x21, 0x00


	//----- nvinfo : EIATTR_KPARAM_INFO
	.align		4
.L_13:
        /*0038*/ 	.byte	0x04, 0x17
        /*003a*/ 	.short	(.L_15 - .L_14)
.L_14:
        /*003c*/ 	.word	0x00000000
        /*0040*/ 	.short	0x0000
        /*0042*/ 	.short	0x0000
        /*0044*/ 	.byte	0x00, 0xf5, 0x21, 0x00


	//----- nvinfo : EIATTR_SPARSE_MMA_MASK
	.align		4
.L_15:
        /*0048*/ 	.byte	0x03, 0x50
        /*004a*/ 	.short	0x0000


	//----- nvinfo : EIATTR_MAXREG_COUNT
	.align		4
        /*004c*/ 	.byte	0x03, 0x1b
        /*004e*/ 	.short	0x00ff


	//----- nvinfo : EIATTR_MERCURY_ISA_VERSION
	.align		4
        /*0050*/ 	.byte	0x03, 0x5f
        /*0052*/ 	.short	0x0101


	//----- nvinfo : EIATTR_VRC_CTA_INIT_COUNT
	.align		4
        /*0054*/ 	.byte	0x02, 0x4a
	.zero		1
	.zero		1


	//----- nvinfo : EIATTR_EXIT_INSTR_OFFSETS
	.align		4
        /*0058*/ 	.byte	0x04, 0x1c
        /*005a*/ 	.short	(.L_17 - .L_16)


	//   ....[0]....
.L_16:
        /*005c*/ 	.word	0x00000100


	//   ....[1]....
        /*0060*/ 	.word	0x000002a0


	//----- nvinfo : EIATTR_CBANK_PARAM_SIZE
	.align		4
.L_17:
        /*0064*/ 	.byte	0x03, 0x19
        /*0066*/ 	.short	0x0018


	//----- nvinfo : EIATTR_PARAM_CBANK
	.align		4
        /*0068*/ 	.byte	0x04, 0x0a
        /*006a*/ 	.short	(.L_19 - .L_18)
	.align		4
.L_18:
        /*006c*/ 	.word	index@(.nv.constant0._Z10gpu_kernelPfS_jj)
        /*0070*/ 	.short	0x0380
        /*0072*/ 	.short	0x0018


	//----- nvinfo : EIATTR_SW_WAR
	.align		4
.L_19:
        /*0074*/ 	.byte	0x04, 0x36
        /*0076*/ 	.short	(.L_21 - .L_20)
.L_20:
        /*0078*/ 	.word	0x00000008
.L_21:


//--------------------- .nv.callgraph             --------------------------
	.section	.nv.callgraph,"",@"SHT_CUDA_CALLGRAPH"
	.align	4
	.sectionentsize	8
	.align		4
        /*0000*/ 	.word	0x00000000
	.align		4
        /*0004*/ 	.word	0xffffffff
	.align		4
        /*0008*/ 	.word	0x00000000
	.align		4
        /*000c*/ 	.word	0xfffffffe
	.align		4
        /*0010*/ 	.word	0x00000000
	.align		4
        /*0014*/ 	.word	0xfffffffd
	.align		4
        /*0018*/ 	.word	0x00000000
	.align		4
        /*001c*/ 	.word	0xfffffffc


//--------------------- .text._Z10gpu_kernelPfS_jj --------------------------
	.section	.text._Z10gpu_kernelPfS_jj,"ax",@progbits
	.align	128
        .global         _Z10gpu_kernelPfS_jj
        .type           _Z10gpu_kernelPfS_jj,@function
        .size           _Z10gpu_kernelPfS_jj,(.L_x_1 - _Z10gpu_kernelPfS_jj)
        .other          _Z10gpu_kernelPfS_jj,@"STO_CUDA_ENTRY STV_DEFAULT"
_Z10gpu_kernelPfS_jj:
.text._Z10gpu_kernelPfS_jj:
[----:B------:R-:W-:Y:S01]  /*0000*/  LDC R1, c[0x0][0x37c] ;  /* 0x0000df00ff017b82 */ /* 0x000fe20000000800 */
[----:B------:R-:W0:Y:S07]  /*0010*/  S2R R3, SR_TID.X ;  /* 0x0000000000037919 */ /* 0x000e2e0000002100 */
[----:B------:R-:W0:Y:S01]  /*0020*/  LDC R0, c[0x0][0x360] ;  /* 0x0000d800ff007b82 */ /* 0x000e220000000800 */
[----:B------:R-:W1:Y:S07]  /*0030*/  S2R R5, SR_TID.Y ;  /* 0x0000000000057919 */ /* 0x000e6e0000002200 */
[----:B------:R-:W0:Y:S08]  /*0040*/  S2UR UR4, SR_CTAID.X ;  /* 0x00000000000479c3 */ /* 0x000e300000002500 */
[----:B------:R-:W1:Y:S08]  /*0050*/  S2UR UR5, SR_CTAID.Y ;  /* 0x00000000000579c3 */ /* 0x000e700000002600 */
[----:B------:R-:W1:Y:S08]  /*0060*/  LDC R4, c[0x0][0x364] ;  /* 0x0000d900ff047b82 */ /* 0x000e700000000800 */
[----:B------:R-:W2:Y:S01]  /*0070*/  LDC R13, c[0x0][0x390] ;  /* 0x0000e400ff0d7b82 */ /* 0x000ea20000000800 */
[----:B0-----:R-:W-:-:S02]  /*0080*/  IMAD R0, R0, UR4, R3 ;  /* 0x0000000400007c24 */ /* 0x001fc4000f8e0203 */
[----:B-1----:R-:W-:Y:S01]  /*0090*/  IMAD R4, R4, UR5, R5 ;  /* 0x0000000504047c24 */ /* 0x002fe2000f8e0205 */
[----:B--2---:R-:W-:-:S04]  /*00a0*/  IADD3 R3, PT, PT, R13, -0x1, RZ ;  /* 0xffffffff0d037810 */ /* 0x004fc80007ffe0ff */
[-C--:B------:R-:W-:Y:S02]  /*00b0*/  ISETP.GE.AND P0, PT, R0, R3.reuse, PT ;  /* 0x000000030000720c */ /* 0x080fe40003f06270 */
[----:B------:R-:W-:Y:S02]  /*00c0*/  ISETP.GE.AND P1, PT, R4, R3, PT ;  /* 0x000000030400720c */ /* 0x000fe40003f26270 */
[----:B------:R-:W-:Y:S02]  /*00d0*/  ISETP.GT.AND P0, PT, R0, RZ, !P0 ;  /* 0x000000ff0000720c */ /* 0x000fe40004704270 */
[----:B------:R-:W-:-:S04]  /*00e0*/  ISETP.NE.AND P1, PT, R4, RZ, !P1 ;  /* 0x000000ff0400720c */ /* 0x000fc80004f25270 */
[----:B------:R-:W-:-:S13]  /*00f0*/  PLOP3.LUT P0, PT, P0, P1, PT, 0x80, 0x8 ;  /* 0x000000000008781c */ /* 0x000fda0000703070 */
[----:B------:R-:W-:Y:S05]  /*0100*/  @!P0 EXIT ;  /* 0x000000000000894d */ /* 0x000fea0003800000 */
[----:B------:R-:W0:Y:S01]  /*0110*/  LDC.64 R2, c[0x0][0x380] ;  /* 0x0000e000ff027b82 */ /* 0x000e220000000a00 */
[----:B------:R-:W-:Y:S01]  /*0120*/  IADD3 R0, PT, PT, R0, -0x1, RZ ;  /* 0xffffffff00007810 */ /* 0x000fe20007ffe0ff */
[----:B------:R-:W1:Y:S04]  /*0130*/  LDCU.64 UR4, c[0x0][0x358] ;  /* 0x00006b00ff0477ac */ /* 0x000e680008000a00 */
[----:B------:R-:W-:-:S05]  /*0140*/  IMAD R5, R0, R13, RZ ;  /* 0x0000000d00057224 */ /* 0x000fca00078e02ff */
[-C--:B------:R-:W-:Y:S02]  /*0150*/  LEA R7, R13, R5.reuse, 0x1 ;  /* 0x000000050d077211 */ /* 0x080fe400078e08ff */
[C---:B------:R-:W-:Y:S02]  /*0160*/  IADD3 R5, PT, PT, R4.reuse, R5, RZ ;  /* 0x0000000504057210 */ /* 0x040fe40007ffe0ff */
[C---:B------:R-:W-:Y:S02]  /*0170*/  IADD3 R13, PT, PT, R4.reuse, -R13, R7 ;  /* 0x8000000d040d7210 */ /* 0x040fe40007ffe007 */
[----:B------:R-:W-:Y:S02]  /*0180*/  IADD3 R7, PT, PT, R4, R7, RZ ;  /* 0x0000000704077210 */ /* 0x000fe40007ffe0ff */
[C---:B------:R-:W-:Y:S02]  /*0190*/  IADD3 R9, PT, PT, R13.reuse, -0x1, RZ ;  /* 0xffffffff0d097810 */ /* 0x040fe40007ffe0ff */
[----:B------:R-:W-:Y:S01]  /*01a0*/  IADD3 R11, PT, PT, R13, 0x1, RZ ;  /* 0x000000010d0b7810 */ /* 0x000fe20007ffe0ff */
[----:B0-----:R-:W-:-:S04]  /*01b0*/  IMAD.WIDE.U32 R4, R5, 0x4, R2 ;  /* 0x0000000405047825 */ /* 0x001fc800078e0002 */
[--C-:B------:R-:W-:Y:S02]  /*01c0*/  IMAD.WIDE.U32 R6, R7, 0x4, R2.reuse ;  /* 0x0000000407067825 */ /* 0x100fe400078e0002 */
[----:B-1----:R-:W2:Y:S02]  /*01d0*/  LDG.E R4, desc[UR4][R4.64] ;  /* 0x0000000404047981 */ /* 0x002ea4000c1e1900 */
[--C-:B------:R-:W-:Y:S02]  /*01e0*/  IMAD.WIDE.U32 R8, R9, 0x4, R2.reuse ;  /* 0x0000000409087825 */ /* 0x100fe400078e0002 */
[----:B------:R-:W2:Y:S02]  /*01f0*/  LDG.E R7, desc[UR4][R6.64] ;  /* 0x0000000406077981 */ /* 0x000ea4000c1e1900 */
[----:B------:R-:W-:Y:S02]  /*0200*/  IMAD.WIDE.U32 R2, R11, 0x4, R2 ;  /* 0x000000040b027825 */ /* 0x000fe400078e0002 */
[----:B------:R-:W3:Y:S01]  /*0210*/  LDG.E R9, desc[UR4][R8.64] ;  /* 0x0000000408097981 */ /* 0x000ee2000c1e1900 */
[----:B------:R-:W0:Y:S03]  /*0220*/  LDC.64 R10, c[0x0][0x388] ;  /* 0x0000e200ff0a7b82 */ /* 0x000e260000000a00 */
[----:B------:R-:W4:Y:S01]  /*0230*/  LDG.E R3, desc[UR4][R2.64] ;  /* 0x0000000402037981 */ /* 0x000f22000c1e1900 */
[----:B--2---:R-:W-:Y:S01]  /*0240*/  FADD R0, R4, R7 ;  /* 0x0000000704007221 */ /* 0x004fe20000000000 */
[----:B0-----:R-:W-:-:S04]  /*0250*/  IMAD.WIDE.U32 R4, R13, 0x4, R10 ;  /* 0x000000040d047825 */ /* 0x001fc800078e000a */
[----:B---3--:R-:W-:-:S04]  /*0260*/  FADD R0, R0, R9 ;  /* 0x0000000900007221 */ /* 0x008fc80000000000 */
[----:B----4-:R-:W-:-:S04]  /*0270*/  FADD R0, R0, R3 ;  /* 0x0000000300007221 */ /* 0x010fc80000000000 */
[----:B------:R-:W-:-:S05]  /*0280*/  FMUL R11, R0, 0.25 ;  /* 0x3e800000000b7820 */ /* 0x000fca0000400000 */
[----:B------:R-:W-:Y:S01]  /*0290*/  STG.E desc[UR4][R4.64], R11 ;  /* 0x0000000b04007986 */ /* 0x000fe2000c101904 */
[----:B------:R-:W-:Y:S05]  /*02a0*/  EXIT ;  /* 0x000000000000794d */ /* 0x000fea0003800000 */
.L_x_0:
[----:B------:R-:W-:-:S00]  /*02b0*/  BRA `(.L_x_0) ;  /* 0xfffffffc00fc7947 */ /* 0x000fc0000383ffff */
[----:B------:R-:W-:-:S00]  /*02c0*/  NOP ;  /* 0x0000000000007918 */ /* 0x000fc00000000000 */
        /* <DEDUP_REMOVED lines=11> */
.L_x_1:


//--------------------- .nv.shared.reserved.0     --------------------------
	.section	.nv.shared.reserved.0,"aw",@nobits
	.weak		__nv_reservedSMEM_offset_0_alias
	.size		__nv_reservedSMEM_offset_0_alias, 0, 64
	.other		__nv_reservedSMEM_offset_0_alias,@"STO_CUDA_RESERVED_SHARED STV_DEFAULT"
__nv_reservedSMEM_offset_0_alias:
	.zero		0
	.zero		64


//--------------------- .nv.constant0._Z10gpu_kernelPfS_jj --------------------------
	.section	.nv.constant0._Z10gpu_kernelPfS_jj,"a",@progbits
	.sectionflags	@""
	.align	4
.nv.constant0._Z10gpu_kernelPfS_jj:
	.zero		920


//--------------------- SYMBOLS --------------------------

	.type		.nv.reservedSmem.offset0,@object
	.size		.nv.reservedSmem.offset0,0x4
